//
// Generated by NVIDIA NVVM Compiler
//
// Compiler Build ID: CL-36424714
// Cuda compilation tools, release 13.0, V13.0.88
// Based on NVVM 20.0.0
//

.version 9.0
.target sm_100
.address_size 64

	// .globl	_Z10partialSumPf

.visible .entry _Z10partialSumPf(
	.param .u64 .ptr .align 1 _Z10partialSumPf_param_0
)
{
	.reg .pred 	%p<4>;
	.reg .b32 	%r<6>;
	.reg .b32 	%f<4>;
	.reg .b64 	%rd<7>;

	ld.param.u64 	%rd2, [_Z10partialSumPf_param_0];
	mov.u32 	%r1, %tid.x;
	mov.u32 	%r5, %ntid.x;
	setp.lt.u32 	%p1, %r5, 2;
	@%p1 bra 	$L__BB0_5;
	cvta.to.global.u64 	%rd3, %rd2;
	mul.wide.u32 	%rd4, %r1, 4;
	add.s64 	%rd1, %rd3, %rd4;
$L__BB0_2:
	shr.u32 	%r4, %r5, 1;
	bar.sync 	0;
	setp.ge.u32 	%p2, %r1, %r4;
	@%p2 bra 	$L__BB0_4;
	mul.wide.u32 	%rd5, %r4, 4;
	add.s64 	%rd6, %rd1, %rd5;
	ld.global.f32 	%f1, [%rd6];
	ld.global.f32 	%f2, [%rd1];
	add.f32 	%f3, %f1, %f2;
	st.global.f32 	[%rd1], %f3;
$L__BB0_4:
	setp.gt.u32 	%p3, %r5, 3;
	mov.u32 	%r5, %r4;
	@%p3 bra 	$L__BB0_2;
$L__BB0_5:
	ret;

}


// ===== COMPILED SASS (sm_100) =====

	.target	sm_100

	.elftype	@"ET_EXEC"


//--------------------- .note.nv.tkinfo           --------------------------
	.section	.note.nv.tkinfo,"",@"SHT_NOTE"
	.sectionflags	@"SHF_NOTE_NV_TKINFO"
	.tkinfo
        /*0018*/ 	.word	0x00000002
        /*0030*/ 	.string	""
        /*0030*/ 	.string	"ptxas"
        /*0030*/ 	.string	"Cuda compilation tools, release 13.0, V13.0.88"
        /*0030*/ 	.string	"Build cuda_13.0.r13.0/compiler.36424714_0"
        /*0030*/ 	.string	"-arch sm_100 -m 64 "



//--------------------- .note.nv.cuinfo           --------------------------
	.section	.note.nv.cuinfo,"",@"SHT_NOTE"
	.sectionflags	@"SHF_NOTE_NV_CUINFO"
        /*0018*/ 	.short	0x0002
        /*001a*/ 	.short	0x0064
        /*001c*/ 	.short	0x0082
	.zero		2


//--------------------- .nv.info                  --------------------------
	.section	.nv.info,"",@"SHT_CUDA_INFO"
	.align	4


	//----- nvinfo : EIATTR_REGCOUNT
	.align		4
        /*0000*/ 	.byte	0x04, 0x2f
        /*0002*/ 	.short	(.L_1 - .L_0)
	.align		4
.L_0:
        /*0004*/ 	.word	index@(_Z10partialSumPf)
        /*0008*/ 	.word	0x0000000c


	//----- nvinfo : EIATTR_FRAME_SIZE
	.align		4
.L_1:
        /*000c*/ 	.byte	0x04, 0x11
        /*000e*/ 	.short	(.L_3 - .L_2)
	.align		4
.L_2:
        /*0010*/ 	.word	index@(_Z10partialSumPf)
        /*0014*/ 	.word	0x00000000


	//----- nvinfo : EIATTR_MIN_STACK_SIZE
	.align		4
.L_3:
        /*0018*/ 	.byte	0x04, 0x12
        /*001a*/ 	.short	(.L_5 - .L_4)
	.align		4
.L_4:
        /*001c*/ 	.word	index@(_Z10partialSumPf)
        /*0020*/ 	.word	0x00000000
.L_5:


//--------------------- .nv.compat                --------------------------
	.section	.nv.compat,"",@"SHT_CUDA_COMPAT_INFO"
	.align	4
        /*0000*/ 	.byte	0x02, 0x09, 0x00, 0x00, 0x02, 0x02, 0x01, 0x00, 0x02, 0x05, 0x05, 0x00, 0x03, 0x07, 0x01, 0x01
        /*0010*/ 	.byte	0x02, 0x03, 0x00, 0x00, 0x02, 0x06, 0x01, 0x00, 0x04, 0x0b, 0x08, 0x00, 0x09, 0x00, 0x00, 0x00
        /*0020*/ 	.byte	0x00, 0x00, 0x00, 0x00


//--------------------- .nv.info._Z10partialSumPf --------------------------
	.section	.nv.info._Z10partialSumPf,"",@"SHT_CUDA_INFO"
	.sectionflags	@""
	.align	4


	//----- nvinfo : EIATTR_CUDA_API_VERSION
	.align		4
        /*0000*/ 	.byte	0x04, 0x37
        /*0002*/ 	.short	(.L_7 - .L_6)
.L_6:
        /*0004*/ 	.word	0x00000082


	//----- nvinfo : EIATTR_KPARAM_INFO
	.align		4
.L_7:
        /*0008*/ 	.byte	0x04, 0x17
        /*000a*/ 	.short	(.L_9 - .L_8)
.L_8:
        /*000c*/ 	.word	0x00000000
        /*0010*/ 	.short	0x0000
        /*0012*/ 	.short	0x0000
        /*0014*/ 	.byte	0x00, 0xf5, 0x21, 0x00


	//----- nvinfo : EIATTR_SPARSE_MMA_MASK
	.align		4
.L_9:
        /*0018*/ 	.byte	0x03, 0x50
        /*001a*/ 	.short	0x0000


	//----- nvinfo : EIATTR_MAXREG_COUNT
	.align		4
        /*001c*/ 	.byte	0x03, 0x1b
        /*001e*/ 	.short	0x00ff


	//----- nvinfo : EIATTR_NUM_BARRIERS
	.align		4
        /*0020*/ 	.byte	0x02, 0x4c
        /*0022*/ 	.byte	0x01
	.zero		1


	//----- nvinfo : EIATTR_MERCURY_ISA_VERSION
	.align		4
        /*0024*/ 	.byte	0x03, 0x5f
        /*0026*/ 	.short	0x0101


	//----- nvinfo : EIATTR_VRC_CTA_INIT_COUNT
	.align		4
        /*0028*/ 	.byte	0x02, 0x4a
	.zero		1
	.zero		1


	//----- nvinfo : EIATTR_EXIT_INSTR_OFFSETS
	.align		4
        /*002c*/ 	.byte	0x04, 0x1c
        /*002e*/ 	.short	(.L_11 - .L_10)


	//   ....[0]....
.L_10:
        /*0030*/ 	.word	0x00000030


	//   ....[1]....
        /*0034*/ 	.word	0x00000160


	//----- nvinfo : EIATTR_CRS_STACK_SIZE
	.align		4
.L_11:
        /*0038*/ 	.byte	0x04, 0x1e
        /*003a*/ 	.short	(.L_13 - .L_12)
.L_12:
        /*003c*/ 	.word	0x00000000


	//----- nvinfo : EIATTR_CBANK_PARAM_SIZE
	.align		4
.L_13:
        /*0040*/ 	.byte	0x03, 0x19
        /*0042*/ 	.short	0x0008


	//----- nvinfo : EIATTR_PARAM_CBANK
	.align		4
        /*0044*/ 	.byte	0x04, 0x0a
        /*0046*/ 	.short	(.L_15 - .L_14)
	.align		4
.L_14:
        /*0048*/ 	.word	index@(.nv.constant0._Z10partialSumPf)
        /*004c*/ 	.short	0x0380
        /*004e*/ 	.short	0x0008


	//----- nvinfo : EIATTR_SW_WAR
	.align		4
.L_15:
        /*0050*/ 	.byte	0x04, 0x36
        /*0052*/ 	.short	(.L_17 - .L_16)
.L_16:
        /*0054*/ 	.word	0x00000008
.L_17:


//--------------------- .nv.callgraph             --------------------------
	.section	.nv.callgraph,"",@"SHT_CUDA_CALLGRAPH"
	.align	4
	.sectionentsize	8
	.align		4
        /*0000*/ 	.word	0x00000000
	.align		4
        /*0004*/ 	.word	0xffffffff
	.align		4
        /*0008*/ 	.word	0x00000000
	.align		4
        /*000c*/ 	.word	0xfffffffe
	.align		4
        /*0010*/ 	.word	0x00000000
	.align		4
        /*0014*/ 	.word	0xfffffffd
	.align		4
        /*0018*/ 	.word	0x00000000
	.align		4
        /*001c*/ 	.word	0xfffffffc


//--------------------- .text._Z10partialSumPf    --------------------------
	.section	.text._Z10partialSumPf,"ax",@progbits
	.align	128
        .global         _Z10partialSumPf
        .type           _Z10partialSumPf,@function
        .size           _Z10partialSumPf,(.L_x_4 - _Z10partialSumPf)
        .other          _Z10partialSumPf,@"STO_CUDA_ENTRY STV_DEFAULT"
_Z10partialSumPf:
.text._Z10partialSumPf:
[----:B------:R-:W-:Y:S08]  /*0000*/  LDC R1, c[0x0][0x37c] ;  /* 0x0000df00ff017b82 */ /* 0x000ff00000000800 */
[----:B------:R-:W0:Y:S02]  /*0010*/  LDC R0, c[0x0][0x360] ;  /* 0x0000d800ff007b82 */ /* 0x000e240000000800 */
[----:B0-----:R-:W-:-:S13]  /*0020*/  ISETP.GE.U32.AND P0, PT, R0, 0x2, PT ;  /* 0x000000020000780c */ /* 0x001fda0003f06070 */
[----:B------:R-:W-:Y:S05]  /*0030*/  @!P0 EXIT ;  /* 0x000000000000894d */ /* 0x000fea0003800000 */
[----:B------:R-:W0:Y:S01]  /*0040*/  S2R R9, SR_TID.X ;  /* 0x0000000000097919 */ /* 0x000e220000002100 */
[----:B------:R-:W0:Y:S01]  /*0050*/  LDC.64 R2, c[0x0][0x380] ;  /* 0x0000e000ff027b82 */ /* 0x000e220000000a00 */
[----:B------:R-:W1:Y:S02]  /*0060*/  LDCU.64 UR4, c[0x0][0x358] ;  /* 0x00006b00ff0477ac */ /* 0x000e640008000a00 */
[----:B01----:R-:W-:-:S07]  /*0070*/  IMAD.WIDE.U32 R2, R9, 0x4, R2 ;  /* 0x0000000409027825 */ /* 0x003fce00078e0002 */
.L_x_2:
[----:B------:R-:W-:Y:S01]  /*0080*/  SHF.R.U32.HI R6, RZ, 0x1, R0 ;  /* 0x00000001ff067819 */ /* 0x000fe20000011600 */
[----:B------:R-:W-:Y:S01]  /*0090*/  BAR.SYNC.DEFER_BLOCKING 0x0 ;  /* 0x0000000000007b1d */ /* 0x000fe20000010000 */
[----:B------:R-:W-:Y:S02]  /*00a0*/  ISETP.GT.U32.AND P1, PT, R0, 0x3, PT ;  /* 0x000000030000780c */ /* 0x000fe40003f24070 */
[----:B------:R-:W-:-:S03]  /*00b0*/  ISETP.GE.U32.AND P0, PT, R9, R6, PT ;  /* 0x000000060900720c */ /* 0x000fc60003f06070 */
[----:B------:R-:W-:Y:S10]  /*00c0*/  BSSY.RECONVERGENT B0, `(.L_x_0) ;  /* 0x0000007000007945 */ /* 0x000ff40003800200 */
[----:B0-----:R-:W-:Y:S05]  /*00d0*/  @P0 BRA `(.L_x_1) ;  /* 0x0000000000140947 */ /* 0x001fea0003800000 */
[----:B------:R-:W-:Y:S01]  /*00e0*/  IMAD.WIDE.U32 R4, R6, 0x4, R2 ;  /* 0x0000000406047825 */ /* 0x000fe200078e0002 */
[----:B------:R-:W2:Y:S05]  /*00f0*/  LDG.E R7, desc[UR4][R2.64] ;  /* 0x0000000402077981 */ /* 0x000eaa000c1e1900 */
[----:B------:R-:W2:Y:S02]  /*0100*/  LDG.E R4, desc[UR4][R4.64] ;  /* 0x0000000404047981 */ /* 0x000ea4000c1e1900 */
[----:B--2---:R-:W-:-:S05]  /*0110*/  FADD R7, R4, R7 ;  /* 0x0000000704077221 */ /* 0x004fca0000000000 */
[----:B------:R0:W-:Y:S02]  /*0120*/  STG.E desc[UR4][R2.64], R7 ;  /* 0x0000000702007986 */ /* 0x0001e4000c101904 */
.L_x_1:
[----:B------:R-:W-:Y:S05]  /*0130*/  BSYNC.RECONVERGENT B0 ;  /* 0x0000000000007941 */ /* 0x000fea0003800200 */
.L_x_0:
[----:B------:R-:W-:Y:S01]  /*0140*/  MOV R0, R6 ;  /* 0x0000000600007202 */ /* 0x000fe20000000f00 */
[----:B------:R-:W-:Y:S06]  /*0150*/  @P1 BRA `(.L_x_2) ;  /* 0xfffffffc00c81947 */ /* 0x000fec000383ffff */
[----:B------:R-:W-:Y:S05]  /*0160*/  EXIT ;  /* 0x000000000000794d */ /* 0x000fea0003800000 */
.L_x_3:
[----:B------:R-:W-:-:S00]  /*0170*/  BRA `(.L_x_3) ;  /* 0xfffffffc00fc7947 */ /* 0x000fc0000383ffff */
[----:B------:R-:W-:-:S00]  /*0180*/  NOP ;  /* 0x0000000000007918 */ /* 0x000fc00000000000 */
[----:B------:R-:W-:-:S00]  /*0190*/  NOP ;  /* 0x0000000000007918 */ /* 0x000fc00000000000 */
[----:B------:R-:W-:-:S00]  /*01a0*/  NOP ;  /* 0x0000000000007918 */ /* 0x000fc00000000000 */
[----:B------:R-:W-:-:S00]  /*01b0*/  NOP ;  /* 0x0000000000007918 */ /* 0x000fc00000000000 */
[----:B------:R-:W-:-:S00]  /*01c0*/  NOP ;  /* 0x0000000000007918 */ /* 0x000fc00000000000 */
[----:B------:R-:W-:-:S00]  /*01d0*/  NOP ;  /* 0x0000000000007918 */ /* 0x000fc00000000000 */
[----:B------:R-:W-:-:S00]  /*01e0*/  NOP ;  /* 0x0000000000007918 */ /* 0x000fc00000000000 */
[----:B------:R-:W-:-:S00]  /*01f0*/  NOP ;  /* 0x0000000000007918 */ /* 0x000fc00000000000 */
.L_x_4:


//--------------------- .nv.shared.reserved.0     --------------------------
	.section	.nv.shared.reserved.0,"aw",@nobits
	.weak		__nv_reservedSMEM_offset_0_alias
	.size		__nv_reservedSMEM_offset_0_alias, 0, 64
	.other		__nv_reservedSMEM_offset_0_alias,@"STO_CUDA_RESERVED_SHARED STV_DEFAULT"
__nv_reservedSMEM_offset_0_alias:
	.zero		0
	.zero		64


//--------------------- .nv.constant0._Z10partialSumPf --------------------------
	.section	.nv.constant0._Z10partialSumPf,"a",@progbits
	.sectionflags	@""
	.align	4
.nv.constant0._Z10partialSumPf:
	.zero		904


//--------------------- SYMBOLS --------------------------

	.type		.nv.reservedSmem.offset0,@object
	.size		.nv.reservedSmem.offset0,0x4
